//
// Generated by NVIDIA NVVM Compiler
//
// Compiler Build ID: CL-36424714
// Cuda compilation tools, release 13.0, V13.0.88
// Based on NVVM 20.0.0
//

.version 9.0
.target sm_100
.address_size 64

	// .globl	_Z12thread_spacev
.extern .func  (.param .b32 func_retval0) vprintf
(
	.param .b64 vprintf_param_0,
	.param .b64 vprintf_param_1
)
;
.global .align 1 .b8 $str[27] = {91, 37, 100, 44, 32, 37, 100, 93, 32, 45, 32, 116, 104, 114, 101, 97, 100, 32, 45, 32, 73, 68, 58, 37, 100, 10};

.visible .entry _Z12thread_spacev()
{
	.local .align 8 .b8 	__local_depot0[16];
	.reg .b64 	%SP;
	.reg .b64 	%SPL;
	.reg .b32 	%r<7>;
	.reg .b64 	%rd<5>;

	mov.u64 	%SPL, __local_depot0;
	cvta.local.u64 	%SP, %SPL;
	add.u64 	%rd1, %SP, 0;
	add.u64 	%rd2, %SPL, 0;
	mov.u32 	%r1, %ntid.x;
	mov.u32 	%r2, %ctaid.x;
	mov.u32 	%r3, %tid.x;
	mad.lo.s32 	%r4, %r1, %r2, %r3;
	st.local.v2.u32 	[%rd2], {%r2, %r3};
	st.local.u32 	[%rd2+8], %r4;
	mov.u64 	%rd3, $str;
	cvta.global.u64 	%rd4, %rd3;
	{ // callseq 0, 0
	.param .b64 param0;
	st.param.b64 	[param0], %rd4;
	.param .b64 param1;
	st.param.b64 	[param1], %rd1;
	.param .b32 retval0;
	call.uni (retval0), 
	vprintf, 
	(
	param0, 
	param1
	);
	ld.param.b32 	%r5, [retval0];
	} // callseq 0
	ret;

}


// ===== COMPILED SASS (sm_100) =====

	.target	sm_100

	.elftype	@"ET_EXEC"


//--------------------- .note.nv.tkinfo           --------------------------
	.section	.note.nv.tkinfo,"",@"SHT_NOTE"
	.sectionflags	@"SHF_NOTE_NV_TKINFO"
	.tkinfo
        /*0018*/ 	.word	0x00000002
        /*0030*/ 	.string	""
        /*0030*/ 	.string	"ptxas"
        /*0030*/ 	.string	"Cuda compilation tools, release 13.0, V13.0.88"
        /*0030*/ 	.string	"Build cuda_13.0.r13.0/compiler.36424714_0"
        /*0030*/ 	.string	"-arch sm_100 -m 64 "



//--------------------- .note.nv.cuinfo           --------------------------
	.section	.note.nv.cuinfo,"",@"SHT_NOTE"
	.sectionflags	@"SHF_NOTE_NV_CUINFO"
        /*0018*/ 	.short	0x0002
        /*001a*/ 	.short	0x0064
        /*001c*/ 	.short	0x0082
	.zero		2


//--------------------- .nv.info                  --------------------------
	.section	.nv.info,"",@"SHT_CUDA_INFO"
	.align	4


	//----- nvinfo : EIATTR_REGCOUNT
	.align		4
        /*0000*/ 	.byte	0x04, 0x2f
        /*0002*/ 	.short	(.L_2 - .L_1)
	.align		4
.L_1:
        /*0004*/ 	.word	index@(_Z12thread_spacev)
        /*0008*/ 	.word	0x00000018


	//----- nvinfo : EIATTR_FRAME_SIZE
	.align		4
.L_2:
        /*000c*/ 	.byte	0x04, 0x11
        /*000e*/ 	.short	(.L_4 - .L_3)
	.align		4
.L_3:
        /*0010*/ 	.word	index@(_Z12thread_spacev)
        /*0014*/ 	.word	0x00000010


	//----- nvinfo : EIATTR_MIN_STACK_SIZE
	.align		4
.L_4:
        /*0018*/ 	.byte	0x04, 0x12
        /*001a*/ 	.short	(.L_6 - .L_5)
	.align		4
.L_5:
        /*001c*/ 	.word	index@(_Z12thread_spacev)
        /*0020*/ 	.word	0x00000010
.L_6:


//--------------------- .nv.compat                --------------------------
	.section	.nv.compat,"",@"SHT_CUDA_COMPAT_INFO"
	.align	4
        /*0000*/ 	.byte	0x02, 0x09, 0x00, 0x00, 0x02, 0x02, 0x01, 0x00, 0x02, 0x05, 0x05, 0x00, 0x03, 0x07, 0x01, 0x01
        /*0010*/ 	.byte	0x02, 0x03, 0x00, 0x00, 0x02, 0x06, 0x01, 0x00, 0x04, 0x0b, 0x08, 0x00, 0x09, 0x00, 0x00, 0x00
        /*0020*/ 	.byte	0x00, 0x00, 0x00, 0x00


//--------------------- .nv.info._Z12thread_spacev --------------------------
	.section	.nv.info._Z12thread_spacev,"",@"SHT_CUDA_INFO"
	.sectionflags	@""
	.align	4


	//----- nvinfo : EIATTR_CUDA_API_VERSION
	.align		4
        /*0000*/ 	.byte	0x04, 0x37
        /*0002*/ 	.short	(.L_8 - .L_7)
.L_7:
        /*0004*/ 	.word	0x00000082


	//----- nvinfo : EIATTR_SPARSE_MMA_MASK
	.align		4
.L_8:
        /*0008*/ 	.byte	0x03, 0x50
        /*000a*/ 	.short	0x0000


	//----- nvinfo : EIATTR_MAXREG_COUNT
	.align		4
        /*000c*/ 	.byte	0x03, 0x1b
        /*000e*/ 	.short	0x00ff


	//----- nvinfo : EIATTR_EXTERNS
	.align		4
        /*0010*/ 	.byte	0x04, 0x0f
        /*0012*/ 	.short	(.L_10 - .L_9)


	//   ....[0]....
	.align		4
.L_9:
        /*0014*/ 	.word	index@(vprintf)


	//----- nvinfo : EIATTR_MERCURY_ISA_VERSION
	.align		4
.L_10:
        /*0018*/ 	.byte	0x03, 0x5f
        /*001a*/ 	.short	0x0101


	//----- nvinfo : EIATTR_VRC_CTA_INIT_COUNT
	.align		4
        /*001c*/ 	.byte	0x02, 0x4a
	.zero		1
	.zero		1


	//----- nvinfo : EIATTR_SYSCALL_OFFSETS
	.align		4
        /*0020*/ 	.byte	0x04, 0x46
        /*0022*/ 	.short	(.L_12 - .L_11)


	//   ....[0]....
.L_11:
        /*0024*/ 	.word	0x00000120


	//----- nvinfo : EIATTR_EXIT_INSTR_OFFSETS
	.align		4
.L_12:
        /*0028*/ 	.byte	0x04, 0x1c
        /*002a*/ 	.short	(.L_14 - .L_13)


	//   ....[0]....
.L_13:
        /*002c*/ 	.word	0x00000130


	//----- nvinfo : EIATTR_SW_WAR
	.align		4
.L_14:
        /*0030*/ 	.byte	0x04, 0x36
        /*0032*/ 	.short	(.L_16 - .L_15)
.L_15:
        /*0034*/ 	.word	0x00000008
.L_16:


//--------------------- .nv.callgraph             --------------------------
	.section	.nv.callgraph,"",@"SHT_CUDA_CALLGRAPH"
	.align	4
	.sectionentsize	8
	.align		4
        /*0000*/ 	.word	0x00000000
	.align		4
        /*0004*/ 	.word	0xffffffff
	.align		4
        /*0008*/ 	.word	index@(_Z12thread_spacev)
	.align		4
        /*000c*/ 	.word	index@(vprintf)
	.align		4
        /*0010*/ 	.word	0x00000000
	.align		4
        /*0014*/ 	.word	0xfffffffe
	.align		4
        /*0018*/ 	.word	0x00000000
	.align		4
        /*001c*/ 	.word	0xfffffffd
	.align		4
        /*0020*/ 	.word	0x00000000
	.align		4
        /*0024*/ 	.word	0xfffffffc


//--------------------- .nv.constant4             --------------------------
	.section	.nv.constant4,"a",@progbits
	.align	8
	.align		8
.nv.constant4:
        /*0000*/ 	.dword	vprintf
	.align		8
        /*0008*/ 	.dword	$str


//--------------------- .text._Z12thread_spacev   --------------------------
	.section	.text._Z12thread_spacev,"ax",@progbits
	.align	128
        .global         _Z12thread_spacev
        .type           _Z12thread_spacev,@function
        .size           _Z12thread_spacev,(.L_x_2 - _Z12thread_spacev)
        .other          _Z12thread_spacev,@"STO_CUDA_ENTRY STV_DEFAULT"
_Z12thread_spacev:
.text._Z12thread_spacev:
[----:B------:R-:W0:Y:S01]  /*0000*/  LDC R1, c[0x0][0x37c] ;  /* 0x0000df00ff017b82 */ /* 0x000e220000000800 */
[----:B------:R-:W1:Y:S01]  /*0010*/  S2R R8, SR_CTAID.X ;  /* 0x0000000000087919 */ /* 0x000e620000002500 */
[----:B------:R-:W2:Y:S01]  /*0020*/  LDCU UR5, c[0x0][0x2fc] ;  /* 0x00005f80ff0577ac */ /* 0x000ea20008000800 */
[----:B------:R-:W-:Y:S01]  /*0030*/  MOV R2, 0x0 ;  /* 0x0000000000027802 */ /* 0x000fe20000000f00 */
[----:B0-----:R-:W-:Y:S01]  /*0040*/  VIADD R1, R1, 0xfffffff0 ;  /* 0xfffffff001017836 */ /* 0x001fe20000000000 */
[----:B------:R-:W1:Y:S01]  /*0050*/  S2R R9, SR_TID.X ;  /* 0x0000000000097919 */ /* 0x000e620000002100 */
[----:B------:R-:W1:Y:S03]  /*0060*/  LDCU UR6, c[0x0][0x360] ;  /* 0x00006c00ff0677ac */ /* 0x000e660008000800 */
[----:B------:R-:W0:Y:S01]  /*0070*/  LDC.64 R2, c[0x4][R2] ;  /* 0x0100000002027b82 */ /* 0x000e220000000a00 */
[----:B------:R-:W3:Y:S02]  /*0080*/  LDCU UR4, c[0x0][0x2f8] ;  /* 0x00005f00ff0477ac */ /* 0x000ee40008000800 */
[----:B---3--:R-:W-:-:S05]  /*0090*/  IADD3 R6, P0, PT, R1, UR4, RZ ;  /* 0x0000000401067c10 */ /* 0x008fca000ff1e0ff */
[----:B--2---:R-:W-:Y:S02]  /*00a0*/  IMAD.X R7, RZ, RZ, UR5, P0 ;  /* 0x00000005ff077e24 */ /* 0x004fe400080e06ff */
[----:B-1----:R-:W-:Y:S01]  /*00b0*/  IMAD R0, R8, UR6, R9 ;  /* 0x0000000608007c24 */ /* 0x002fe2000f8e0209 */
[----:B------:R1:W-:Y:S01]  /*00c0*/  STL.64 [R1], R8 ;  /* 0x0000000801007387 */ /* 0x0003e20000100a00 */
[----:B------:R-:W2:Y:S03]  /*00d0*/  LDCU.64 UR6, c[0x4][0x8] ;  /* 0x01000100ff0677ac */ /* 0x000ea60008000a00 */
[----:B------:R1:W-:Y:S01]  /*00e0*/  STL [R1+0x8], R0 ;  /* 0x0000080001007387 */ /* 0x0003e20000100800 */
[----:B--2---:R-:W-:Y:S01]  /*00f0*/  IMAD.U32 R4, RZ, RZ, UR6 ;  /* 0x00000006ff047e24 */ /* 0x004fe2000f8e00ff */
[----:B01----:R-:W-:-:S07]  /*0100*/  MOV R5, UR7 ;  /* 0x0000000700057c02 */ /* 0x003fce0008000f00 */
[----:B------:R-:W-:-:S07]  /*0110*/  LEPC R20, `(.L_x_0) ;  /* 0x000000001014794e */ /* 0x000fce0000000000 */
[----:B------:R-:W-:Y:S05]  /*0120*/  CALL.ABS.NOINC R2 ;  /* 0x0000000002007343 */ /* 0x000fea0003c00000 */
.L_x_0:
[----:B------:R-:W-:Y:S05]  /*0130*/  EXIT ;  /* 0x000000000000794d */ /* 0x000fea0003800000 */
.L_x_1:
[----:B------:R-:W-:-:S00]  /*0140*/  BRA `(.L_x_1) ;  /* 0xfffffffc00fc7947 */ /* 0x000fc0000383ffff */
[----:B------:R-:W-:-:S00]  /*0150*/  NOP ;  /* 0x0000000000007918 */ /* 0x000fc00000000000 */
        /* <DEDUP_REMOVED lines=10> */
.L_x_2:


//--------------------- .nv.global.init           --------------------------
	.section	.nv.global.init,"aw",@progbits
.nv.global.init:
	.type		$str,@object
	.size		$str,(.L_0 - $str)
$str:
        /*0000*/ 	.byte	0x5b, 0x25, 0x64, 0x2c, 0x20, 0x25, 0x64, 0x5d, 0x20, 0x2d, 0x20, 0x74, 0x68, 0x72, 0x65, 0x61
        /*0010*/ 	.byte	0x64, 0x20, 0x2d, 0x20, 0x49, 0x44, 0x3a, 0x25, 0x64, 0x0a, 0x00
.L_0:


//--------------------- .nv.shared.reserved.0     --------------------------
	.section	.nv.shared.reserved.0,"aw",@nobits
	.weak		__nv_reservedSMEM_offset_0_alias
	.size		__nv_reservedSMEM_offset_0_alias, 0, 64
	.other		__nv_reservedSMEM_offset_0_alias,@"STO_CUDA_RESERVED_SHARED STV_DEFAULT"
__nv_reservedSMEM_offset_0_alias:
	.zero		0
	.zero		64


//--------------------- .nv.constant0._Z12thread_spacev --------------------------
	.section	.nv.constant0._Z12thread_spacev,"a",@progbits
	.sectionflags	@""
	.align	4
.nv.constant0._Z12thread_spacev:
	.zero		896


//--------------------- SYMBOLS --------------------------

	.type		.nv.reservedSmem.offset0,@object
	.size		.nv.reservedSmem.offset0,0x4
	.type		vprintf,@function
